//
// Generated by NVIDIA NVVM Compiler
//
// Compiler Build ID: CL-36424714
// Cuda compilation tools, release 13.0, V13.0.88
// Based on NVVM 20.0.0
//

.version 9.0
.target sm_100
.address_size 64

	// .globl	_Z18helloWorldParallelv
.extern .func  (.param .b32 func_retval0) vprintf
(
	.param .b64 vprintf_param_0,
	.param .b64 vprintf_param_1
)
;
.global .align 1 .b8 $str[28] = {72, 101, 108, 108, 111, 32, 119, 111, 114, 108, 100, 32, 102, 114, 111, 109, 32, 71, 80, 85, 32, 37, 100, 47, 37, 100, 10};
.global .align 1 .b8 $str$1[32] = {116, 104, 114, 101, 97, 100, 32, 105, 100, 32, 61, 32, 37, 100, 44, 32, 98, 32, 61, 32, 37, 100, 44, 32, 118, 32, 61, 32, 37, 100, 10};

.visible .entry _Z18helloWorldParallelv()
{
	.local .align 8 .b8 	__local_depot0[8];
	.reg .b64 	%SP;
	.reg .b64 	%SPL;
	.reg .b32 	%r<5>;
	.reg .b64 	%rd<5>;

	mov.u64 	%SPL, __local_depot0;
	cvta.local.u64 	%SP, %SPL;
	add.u64 	%rd1, %SP, 0;
	add.u64 	%rd2, %SPL, 0;
	mov.u32 	%r1, %tid.x;
	mov.u32 	%r2, %ctaid.x;
	st.local.v2.u32 	[%rd2], {%r2, %r1};
	mov.u64 	%rd3, $str;
	cvta.global.u64 	%rd4, %rd3;
	{ // callseq 0, 0
	.param .b64 param0;
	st.param.b64 	[param0], %rd4;
	.param .b64 param1;
	st.param.b64 	[param1], %rd1;
	.param .b32 retval0;
	call.uni (retval0), 
	vprintf, 
	(
	param0, 
	param1
	);
	ld.param.b32 	%r3, [retval0];
	} // callseq 0
	ret;

}
	// .globl	_Z12sectiVektoryPKiS0_Pi
.visible .entry _Z12sectiVektoryPKiS0_Pi(
	.param .u64 .ptr .align 1 _Z12sectiVektoryPKiS0_Pi_param_0,
	.param .u64 .ptr .align 1 _Z12sectiVektoryPKiS0_Pi_param_1,
	.param .u64 .ptr .align 1 _Z12sectiVektoryPKiS0_Pi_param_2
)
{
	.local .align 8 .b8 	__local_depot1[16];
	.reg .b64 	%SP;
	.reg .b64 	%SPL;
	.reg .pred 	%p<2>;
	.reg .b32 	%r<12>;
	.reg .b64 	%rd<15>;

	mov.u64 	%SPL, __local_depot1;
	cvta.local.u64 	%SP, %SPL;
	ld.param.u64 	%rd1, [_Z12sectiVektoryPKiS0_Pi_param_0];
	ld.param.u64 	%rd2, [_Z12sectiVektoryPKiS0_Pi_param_1];
	ld.param.u64 	%rd3, [_Z12sectiVektoryPKiS0_Pi_param_2];
	add.u64 	%rd4, %SP, 0;
	add.u64 	%rd5, %SPL, 0;
	mov.u32 	%r2, %ctaid.x;
	mov.u32 	%r3, %tid.x;
	shl.b32 	%r4, %r2, 6;
	add.s32 	%r1, %r4, %r3;
	st.local.v2.u32 	[%rd5], {%r1, %r2};
	st.local.u32 	[%rd5+8], %r3;
	mov.u64 	%rd6, $str$1;
	cvta.global.u64 	%rd7, %rd6;
	{ // callseq 1, 0
	.param .b64 param0;
	st.param.b64 	[param0], %rd7;
	.param .b64 param1;
	st.param.b64 	[param1], %rd4;
	.param .b32 retval0;
	call.uni (retval0), 
	vprintf, 
	(
	param0, 
	param1
	);
	ld.param.b32 	%r5, [retval0];
	} // callseq 1
	setp.gt.u32 	%p1, %r1, 49;
	@%p1 bra 	$L__BB1_2;
	cvta.to.global.u64 	%rd8, %rd1;
	cvta.to.global.u64 	%rd9, %rd2;
	cvta.to.global.u64 	%rd10, %rd3;
	mul.wide.u32 	%rd11, %r1, 4;
	add.s64 	%rd12, %rd8, %rd11;
	ld.global.u32 	%r7, [%rd12];
	add.s64 	%rd13, %rd9, %rd11;
	ld.global.u32 	%r8, [%rd13];
	shl.b32 	%r9, %r8, 1;
	mad.lo.s32 	%r10, %r7, 3, %r9;
	add.s64 	%rd14, %rd10, %rd11;
	mul.lo.s32 	%r11, %r10, %r10;
	st.global.u32 	[%rd14], %r11;
$L__BB1_2:
	ret;

}


// ===== COMPILED SASS (sm_100) =====

	.target	sm_100

	.elftype	@"ET_EXEC"


//--------------------- .note.nv.tkinfo           --------------------------
	.section	.note.nv.tkinfo,"",@"SHT_NOTE"
	.sectionflags	@"SHF_NOTE_NV_TKINFO"
	.tkinfo
        /*0018*/ 	.word	0x00000002
        /*0030*/ 	.string	""
        /*0030*/ 	.string	"ptxas"
        /*0030*/ 	.string	"Cuda compilation tools, release 13.0, V13.0.88"
        /*0030*/ 	.string	"Build cuda_13.0.r13.0/compiler.36424714_0"
        /*0030*/ 	.string	"-arch sm_100 -m 64 "



//--------------------- .note.nv.cuinfo           --------------------------
	.section	.note.nv.cuinfo,"",@"SHT_NOTE"
	.sectionflags	@"SHF_NOTE_NV_CUINFO"
        /*0018*/ 	.short	0x0002
        /*001a*/ 	.short	0x0064
        /*001c*/ 	.short	0x0082
	.zero		2


//--------------------- .nv.info                  --------------------------
	.section	.nv.info,"",@"SHT_CUDA_INFO"
	.align	4


	//----- nvinfo : EIATTR_REGCOUNT
	.align		4
        /*0000*/ 	.byte	0x04, 0x2f
        /*0002*/ 	.short	(.L_3 - .L_2)
	.align		4
.L_2:
        /*0004*/ 	.word	index@(_Z18helloWorldParallelv)
        /*0008*/ 	.word	0x00000018


	//----- nvinfo : EIATTR_FRAME_SIZE
	.align		4
.L_3:
        /*000c*/ 	.byte	0x04, 0x11
        /*000e*/ 	.short	(.L_5 - .L_4)
	.align		4
.L_4:
        /*0010*/ 	.word	index@(_Z18helloWorldParallelv)
        /*0014*/ 	.word	0x00000008


	//----- nvinfo : EIATTR_REGCOUNT
	.align		4
.L_5:
        /*0018*/ 	.byte	0x04, 0x2f
        /*001a*/ 	.short	(.L_7 - .L_6)
	.align		4
.L_6:
        /*001c*/ 	.word	index@(_Z12sectiVektoryPKiS0_Pi)
        /*0020*/ 	.word	0x00000018


	//----- nvinfo : EIATTR_FRAME_SIZE
	.align		4
.L_7:
        /*0024*/ 	.byte	0x04, 0x11
        /*0026*/ 	.short	(.L_9 - .L_8)
	.align		4
.L_8:
        /*0028*/ 	.word	index@(_Z12sectiVektoryPKiS0_Pi)
        /*002c*/ 	.word	0x00000010


	//----- nvinfo : EIATTR_MIN_STACK_SIZE
	.align		4
.L_9:
        /*0030*/ 	.byte	0x04, 0x12
        /*0032*/ 	.short	(.L_11 - .L_10)
	.align		4
.L_10:
        /*0034*/ 	.word	index@(_Z12sectiVektoryPKiS0_Pi)
        /*0038*/ 	.word	0x00000010


	//----- nvinfo : EIATTR_MIN_STACK_SIZE
	.align		4
.L_11:
        /*003c*/ 	.byte	0x04, 0x12
        /*003e*/ 	.short	(.L_13 - .L_12)
	.align		4
.L_12:
        /*0040*/ 	.word	index@(_Z18helloWorldParallelv)
        /*0044*/ 	.word	0x00000008
.L_13:


//--------------------- .nv.compat                --------------------------
	.section	.nv.compat,"",@"SHT_CUDA_COMPAT_INFO"
	.align	4
        /*0000*/ 	.byte	0x02, 0x09, 0x00, 0x00, 0x02, 0x02, 0x01, 0x00, 0x02, 0x05, 0x05, 0x00, 0x03, 0x07, 0x01, 0x01
        /*0010*/ 	.byte	0x02, 0x03, 0x00, 0x00, 0x02, 0x06, 0x01, 0x00, 0x04, 0x0b, 0x08, 0x00, 0x09, 0x00, 0x00, 0x00
        /*0020*/ 	.byte	0x00, 0x00, 0x00, 0x00


//--------------------- .nv.info._Z12sectiVektoryPKiS0_Pi --------------------------
	.section	.nv.info._Z12sectiVektoryPKiS0_Pi,"",@"SHT_CUDA_INFO"
	.sectionflags	@""
	.align	4


	//----- nvinfo : EIATTR_CUDA_API_VERSION
	.align		4
        /*0000*/ 	.byte	0x04, 0x37
        /*0002*/ 	.short	(.L_15 - .L_14)
.L_14:
        /*0004*/ 	.word	0x00000082


	//----- nvinfo : EIATTR_KPARAM_INFO
	.align		4
.L_15:
        /*0008*/ 	.byte	0x04, 0x17
        /*000a*/ 	.short	(.L_17 - .L_16)
.L_16:
        /*000c*/ 	.word	0x00000000
        /*0010*/ 	.short	0x0002
        /*0012*/ 	.short	0x0010
        /*0014*/ 	.byte	0x00, 0xf5, 0x21, 0x00


	//----- nvinfo : EIATTR_KPARAM_INFO
	.align		4
.L_17:
        /*0018*/ 	.byte	0x04, 0x17
        /*001a*/ 	.short	(.L_19 - .L_18)
.L_18:
        /*001c*/ 	.word	0x00000000
        /*0020*/ 	.short	0x0001
        /*0022*/ 	.short	0x0008
        /*0024*/ 	.byte	0x00, 0xf5, 0x21, 0x00


	//----- nvinfo : EIATTR_KPARAM_INFO
	.align		4
.L_19:
        /*0028*/ 	.byte	0x04, 0x17
        /*002a*/ 	.short	(.L_21 - .L_20)
.L_20:
        /*002c*/ 	.word	0x00000000
        /*0030*/ 	.short	0x0000
        /*0032*/ 	.short	0x0000
        /*0034*/ 	.byte	0x00, 0xf5, 0x21, 0x00


	//----- nvinfo : EIATTR_SPARSE_MMA_MASK
	.align		4
.L_21:
        /*0038*/ 	.byte	0x03, 0x50
        /*003a*/ 	.short	0x0000


	//----- nvinfo : EIATTR_MAXREG_COUNT
	.align		4
        /*003c*/ 	.byte	0x03, 0x1b
        /*003e*/ 	.short	0x00ff


	//----- nvinfo : EIATTR_EXTERNS
	.align		4
        /*0040*/ 	.byte	0x04, 0x0f
        /*0042*/ 	.short	(.L_23 - .L_22)


	//   ....[0]....
	.align		4
.L_22:
        /*0044*/ 	.word	index@(vprintf)


	//----- nvinfo : EIATTR_MERCURY_ISA_VERSION
	.align		4
.L_23:
        /*0048*/ 	.byte	0x03, 0x5f
        /*004a*/ 	.short	0x0101


	//----- nvinfo : EIATTR_VRC_CTA_INIT_COUNT
	.align		4
        /*004c*/ 	.byte	0x02, 0x4a
	.zero		1
	.zero		1


	//----- nvinfo : EIATTR_SYSCALL_OFFSETS
	.align		4
        /*0050*/ 	.byte	0x04, 0x46
        /*0052*/ 	.short	(.L_25 - .L_24)


	//   ....[0]....
.L_24:
        /*0054*/ 	.word	0x00000110


	//----- nvinfo : EIATTR_EXIT_INSTR_OFFSETS
	.align		4
.L_25:
        /*0058*/ 	.byte	0x04, 0x1c
        /*005a*/ 	.short	(.L_27 - .L_26)


	//   ....[0]....
.L_26:
        /*005c*/ 	.word	0x00000130


	//   ....[1]....
        /*0060*/ 	.word	0x00000210


	//----- nvinfo : EIATTR_CRS_STACK_SIZE
	.align		4
.L_27:
        /*0064*/ 	.byte	0x04, 0x1e
        /*0066*/ 	.short	(.L_29 - .L_28)
.L_28:
        /*0068*/ 	.word	0x00000000


	//----- nvinfo : EIATTR_CBANK_PARAM_SIZE
	.align		4
.L_29:
        /*006c*/ 	.byte	0x03, 0x19
        /*006e*/ 	.short	0x0018


	//----- nvinfo : EIATTR_PARAM_CBANK
	.align		4
        /*0070*/ 	.byte	0x04, 0x0a
        /*0072*/ 	.short	(.L_31 - .L_30)
	.align		4
.L_30:
        /*0074*/ 	.word	index@(.nv.constant0._Z12sectiVektoryPKiS0_Pi)
        /*0078*/ 	.short	0x0380
        /*007a*/ 	.short	0x0018


	//----- nvinfo : EIATTR_SW_WAR
	.align		4
.L_31:
        /*007c*/ 	.byte	0x04, 0x36
        /*007e*/ 	.short	(.L_33 - .L_32)
.L_32:
        /*0080*/ 	.word	0x00000008
.L_33:


//--------------------- .nv.info._Z18helloWorldParallelv --------------------------
	.section	.nv.info._Z18helloWorldParallelv,"",@"SHT_CUDA_INFO"
	.sectionflags	@""
	.align	4


	//----- nvinfo : EIATTR_CUDA_API_VERSION
	.align		4
        /*0000*/ 	.byte	0x04, 0x37
        /*0002*/ 	.short	(.L_35 - .L_34)
.L_34:
        /*0004*/ 	.word	0x00000082


	//----- nvinfo : EIATTR_SPARSE_MMA_MASK
	.align		4
.L_35:
        /*0008*/ 	.byte	0x03, 0x50
        /*000a*/ 	.short	0x0000


	//----- nvinfo : EIATTR_MAXREG_COUNT
	.align		4
        /*000c*/ 	.byte	0x03, 0x1b
        /*000e*/ 	.short	0x00ff


	//----- nvinfo : EIATTR_EXTERNS
	.align		4
        /*0010*/ 	.byte	0x04, 0x0f
        /*0012*/ 	.short	(.L_37 - .L_36)


	//   ....[0]....
	.align		4
.L_36:
        /*0014*/ 	.word	index@(vprintf)


	//----- nvinfo : EIATTR_MERCURY_ISA_VERSION
	.align		4
.L_37:
        /*0018*/ 	.byte	0x03, 0x5f
        /*001a*/ 	.short	0x0101


	//----- nvinfo : EIATTR_VRC_CTA_INIT_COUNT
	.align		4
        /*001c*/ 	.byte	0x02, 0x4a
	.zero		1
	.zero		1


	//----- nvinfo : EIATTR_SYSCALL_OFFSETS
	.align		4
        /*0020*/ 	.byte	0x04, 0x46
        /*0022*/ 	.short	(.L_39 - .L_38)


	//   ....[0]....
.L_38:
        /*0024*/ 	.word	0x000000f0


	//----- nvinfo : EIATTR_EXIT_INSTR_OFFSETS
	.align		4
.L_39:
        /*0028*/ 	.byte	0x04, 0x1c
        /*002a*/ 	.short	(.L_41 - .L_40)


	//   ....[0]....
.L_40:
        /*002c*/ 	.word	0x00000100


	//----- nvinfo : EIATTR_SW_WAR
	.align		4
.L_41:
        /*0030*/ 	.byte	0x04, 0x36
        /*0032*/ 	.short	(.L_43 - .L_42)
.L_42:
        /*0034*/ 	.word	0x00000008
.L_43:


//--------------------- .nv.callgraph             --------------------------
	.section	.nv.callgraph,"",@"SHT_CUDA_CALLGRAPH"
	.align	4
	.sectionentsize	8
	.align		4
        /*0000*/ 	.word	0x00000000
	.align		4
        /*0004*/ 	.word	0xffffffff
	.align		4
        /*0008*/ 	.word	index@(_Z12sectiVektoryPKiS0_Pi)
	.align		4
        /*000c*/ 	.word	index@(vprintf)
	.align		4
        /*0010*/ 	.word	index@(_Z18helloWorldParallelv)
	.align		4
        /*0014*/ 	.word	index@(vprintf)
	.align		4
        /*0018*/ 	.word	0x00000000
	.align		4
        /*001c*/ 	.word	0xfffffffe
	.align		4
        /*0020*/ 	.word	0x00000000
	.align		4
        /*0024*/ 	.word	0xfffffffd
	.align		4
        /*0028*/ 	.word	0x00000000
	.align		4
        /*002c*/ 	.word	0xfffffffc


//--------------------- .nv.constant4             --------------------------
	.section	.nv.constant4,"a",@progbits
	.align	8
	.align		8
.nv.constant4:
        /*0000*/ 	.dword	vprintf
	.align		8
        /*0008*/ 	.dword	$str
	.align		8
        /*0010*/ 	.dword	$str$1


//--------------------- .text._Z12sectiVektoryPKiS0_Pi --------------------------
	.section	.text._Z12sectiVektoryPKiS0_Pi,"ax",@progbits
	.align	128
        .global         _Z12sectiVektoryPKiS0_Pi
        .type           _Z12sectiVektoryPKiS0_Pi,@function
        .size           _Z12sectiVektoryPKiS0_Pi,(.L_x_4 - _Z12sectiVektoryPKiS0_Pi)
        .other          _Z12sectiVektoryPKiS0_Pi,@"STO_CUDA_ENTRY STV_DEFAULT"
_Z12sectiVektoryPKiS0_Pi:
.text._Z12sectiVektoryPKiS0_Pi:
[----:B------:R-:W0:Y:S01]  /*0000*/  LDC R1, c[0x0][0x37c] ;  /* 0x0000df00ff017b82 */ /* 0x000e220000000800 */
[----:B------:R-:W1:Y:S01]  /*0010*/  S2R R10, SR_TID.X ;  /* 0x00000000000a7919 */ /* 0x000e620000002100 */
[----:B0-----:R-:W-:Y:S01]  /*0020*/  IADD3 R1, PT, PT, R1, -0x10, RZ ;  /* 0xfffffff001017810 */ /* 0x001fe20007ffe0ff */
[----:B------:R-:W0:Y:S01]  /*0030*/  LDCU UR4, c[0x0][0x2f8] ;  /* 0x00005f00ff0477ac */ /* 0x000e220008000800 */
[----:B------:R-:W-:Y:S01]  /*0040*/  MOV R0, 0x0 ;  /* 0x0000000000007802 */ /* 0x000fe20000000f00 */
[----:B------:R-:W2:Y:S01]  /*0050*/  S2R R3, SR_CTAID.X ;  /* 0x0000000000037919 */ /* 0x000ea20000002500 */
[----:B------:R-:W3:Y:S02]  /*0060*/  LDCU.64 UR6, c[0x4][0x10] ;  /* 0x01000200ff0677ac */ /* 0x000ee40008000a00 */
[----:B------:R4:W4:Y:S01]  /*0070*/  LDC.64 R8, c[0x4][R0] ;  /* 0x0100000000087b82 */ /* 0x0009220000000a00 */
[----:B------:R-:W5:Y:S01]  /*0080*/  LDCU UR5, c[0x0][0x2fc] ;  /* 0x00005f80ff0577ac */ /* 0x000f620008000800 */
[----:B0-----:R-:W-:-:S02]  /*0090*/  IADD3 R6, P0, PT, R1, UR4, RZ ;  /* 0x0000000401067c10 */ /* 0x001fc4000ff1e0ff */
[----:B---3--:R-:W-:Y:S01]  /*00a0*/  MOV R4, UR6 ;  /* 0x0000000600047c02 */ /* 0x008fe20008000f00 */
[----:B------:R-:W-:Y:S01]  /*00b0*/  IMAD.U32 R5, RZ, RZ, UR7 ;  /* 0x00000007ff057e24 */ /* 0x000fe2000f8e00ff */
[----:B-----5:R-:W-:Y:S01]  /*00c0*/  IADD3.X R7, PT, PT, RZ, UR5, RZ, P0, !PT ;  /* 0x00000005ff077c10 */ /* 0x020fe200087fe4ff */
[----:B-1----:R0:W-:Y:S01]  /*00d0*/  STL [R1+0x8], R10 ;  /* 0x0000080a01007387 */ /* 0x0021e20000100800 */
[----:B--2---:R-:W-:-:S05]  /*00e0*/  LEA R2, R3, R10, 0x6 ;  /* 0x0000000a03027211 */ /* 0x004fca00078e30ff */
[----:B------:R0:W-:Y:S02]  /*00f0*/  STL.64 [R1], R2 ;  /* 0x0000000201007387 */ /* 0x0001e40000100a00 */
[----:B------:R-:W-:-:S07]  /*0100*/  LEPC R20, `(.L_x_0) ;  /* 0x000000001014794e */ /* 0x000fce0000000000 */
[----:B0---4-:R-:W-:Y:S05]  /*0110*/  CALL.ABS.NOINC R8 ;  /* 0x0000000008007343 */ /* 0x011fea0003c00000 */
.L_x_0:
[----:B------:R-:W-:-:S13]  /*0120*/  ISETP.GT.U32.AND P0, PT, R2, 0x31, PT ;  /* 0x000000310200780c */ /* 0x000fda0003f04070 */
[----:B------:R-:W-:Y:S05]  /*0130*/  @P0 EXIT ;  /* 0x000000000000094d */ /* 0x000fea0003800000 */
[----:B------:R-:W0:Y:S01]  /*0140*/  LDC.64 R6, c[0x0][0x388] ;  /* 0x0000e200ff067b82 */ /* 0x000e220000000a00 */
[----:B------:R-:W1:Y:S07]  /*0150*/  LDCU.64 UR4, c[0x0][0x358] ;  /* 0x00006b00ff0477ac */ /* 0x000e6e0008000a00 */
[----:B------:R-:W2:Y:S08]  /*0160*/  LDC.64 R4, c[0x0][0x380] ;  /* 0x0000e000ff047b82 */ /* 0x000eb00000000a00 */
[----:B------:R-:W3:Y:S01]  /*0170*/  LDC.64 R8, c[0x0][0x390] ;  /* 0x0000e400ff087b82 */ /* 0x000ee20000000a00 */
[----:B0-----:R-:W-:-:S06]  /*0180*/  IMAD.WIDE.U32 R6, R2, 0x4, R6 ;  /* 0x0000000402067825 */ /* 0x001fcc00078e0006 */
[----:B-1----:R-:W4:Y:S01]  /*0190*/  LDG.E R6, desc[UR4][R6.64] ;  /* 0x0000000406067981 */ /* 0x002f22000c1e1900 */
[----:B--2---:R-:W-:-:S06]  /*01a0*/  IMAD.WIDE.U32 R4, R2, 0x4, R4 ;  /* 0x0000000402047825 */ /* 0x004fcc00078e0004 */
[----:B------:R-:W2:Y:S01]  /*01b0*/  LDG.E R4, desc[UR4][R4.64] ;  /* 0x0000000404047981 */ /* 0x000ea2000c1e1900 */
[----:B----4-:R-:W-:-:S04]  /*01c0*/  IMAD.SHL.U32 R3, R6, 0x2, RZ ;  /* 0x0000000206037824 */ /* 0x010fc800078e00ff */
[----:B--2---:R-:W-:Y:S02]  /*01d0*/  IMAD R0, R4, 0x3, R3 ;  /* 0x0000000304007824 */ /* 0x004fe400078e0203 */
[----:B---3--:R-:W-:-:S04]  /*01e0*/  IMAD.WIDE.U32 R2, R2, 0x4, R8 ;  /* 0x0000000402027825 */ /* 0x008fc800078e0008 */
[----:B------:R-:W-:-:S05]  /*01f0*/  IMAD R9, R0, R0, RZ ;  /* 0x0000000000097224 */ /* 0x000fca00078e02ff */
[----:B------:R-:W-:Y:S01]  /*0200*/  STG.E desc[UR4][R2.64], R9 ;  /* 0x0000000902007986 */ /* 0x000fe2000c101904 */
[----:B------:R-:W-:Y:S05]  /*0210*/  EXIT ;  /* 0x000000000000794d */ /* 0x000fea0003800000 */
.L_x_1:
[----:B------:R-:W-:-:S00]  /*0220*/  BRA `(.L_x_1) ;  /* 0xfffffffc00fc7947 */ /* 0x000fc0000383ffff */
[----:B------:R-:W-:-:S00]  /*0230*/  NOP ;  /* 0x0000000000007918 */ /* 0x000fc00000000000 */
        /* <DEDUP_REMOVED lines=12> */
.L_x_4:


//--------------------- .text._Z18helloWorldParallelv --------------------------
	.section	.text._Z18helloWorldParallelv,"ax",@progbits
	.align	128
        .global         _Z18helloWorldParallelv
        .type           _Z18helloWorldParallelv,@function
        .size           _Z18helloWorldParallelv,(.L_x_5 - _Z18helloWorldParallelv)
        .other          _Z18helloWorldParallelv,@"STO_CUDA_ENTRY STV_DEFAULT"
_Z18helloWorldParallelv:
.text._Z18helloWorldParallelv:
[----:B------:R-:W0:Y:S01]  /*0000*/  LDC R1, c[0x0][0x37c] ;  /* 0x0000df00ff017b82 */ /* 0x000e220000000800 */
[----:B------:R-:W1:Y:S01]  /*0010*/  S2R R9, SR_TID.X ;  /* 0x0000000000097919 */ /* 0x000e620000002100 */
[----:B0-----:R-:W-:Y:S01]  /*0020*/  VIADD R1, R1, 0xfffffff8 ;  /* 0xfffffff801017836 */ /* 0x001fe20000000000 */
[----:B------:R-:W-:Y:S01]  /*0030*/  MOV R0, 0x0 ;  /* 0x0000000000007802 */ /* 0x000fe20000000f00 */
[----:B------:R-:W0:Y:S01]  /*0040*/  LDCU UR4, c[0x0][0x2f8] ;  /* 0x00005f00ff0477ac */ /* 0x000e220008000800 */
[----:B------:R-:W1:Y:S03]  /*0050*/  S2R R8, SR_CTAID.X ;  /* 0x0000000000087919 */ /* 0x000e660000002500 */
[----:B------:R2:W3:Y:S01]  /*0060*/  LDC.64 R2, c[0x4][R0] ;  /* 0x0100000000027b82 */ /* 0x0004e20000000a00 */
[----:B------:R-:W4:Y:S01]  /*0070*/  LDCU.64 UR6, c[0x4][0x8] ;  /* 0x01000100ff0677ac */ /* 0x000f220008000a00 */
[----:B------:R-:W5:Y:S01]  /*0080*/  LDCU UR5, c[0x0][0x2fc] ;  /* 0x00005f80ff0577ac */ /* 0x000f620008000800 */
[----:B0-----:R-:W-:Y:S01]  /*0090*/  IADD3 R6, P0, PT, R1, UR4, RZ ;  /* 0x0000000401067c10 */ /* 0x001fe2000ff1e0ff */
[----:B----4-:R-:W-:Y:S01]  /*00a0*/  IMAD.U32 R4, RZ, RZ, UR6 ;  /* 0x00000006ff047e24 */ /* 0x010fe2000f8e00ff */
[----:B------:R-:W-:-:S03]  /*00b0*/  MOV R5, UR7 ;  /* 0x0000000700057c02 */ /* 0x000fc60008000f00 */
[----:B-----5:R-:W-:Y:S01]  /*00c0*/  IMAD.X R7, RZ, RZ, UR5, P0 ;  /* 0x00000005ff077e24 */ /* 0x020fe200080e06ff */
[----:B-1----:R2:W-:Y:S07]  /*00d0*/  STL.64 [R1], R8 ;  /* 0x0000000801007387 */ /* 0x0025ee0000100a00 */
[----:B------:R-:W-:-:S07]  /*00e0*/  LEPC R20, `(.L_x_2) ;  /* 0x000000001014794e */ /* 0x000fce0000000000 */
[----:B--23--:R-:W-:Y:S05]  /*00f0*/  CALL.ABS.NOINC R2 ;  /* 0x0000000002007343 */ /* 0x00cfea0003c00000 */
.L_x_2:
[----:B------:R-:W-:Y:S05]  /*0100*/  EXIT ;  /* 0x000000000000794d */ /* 0x000fea0003800000 */
.L_x_3:
        /* <DEDUP_REMOVED lines=15> */
.L_x_5:


//--------------------- .nv.global.init           --------------------------
	.section	.nv.global.init,"aw",@progbits
.nv.global.init:
	.type		$str,@object
	.size		$str,($str$1 - $str)
$str:
        /*0000*/ 	.byte	0x48, 0x65, 0x6c, 0x6c, 0x6f, 0x20, 0x77, 0x6f, 0x72, 0x6c, 0x64, 0x20, 0x66, 0x72, 0x6f, 0x6d
        /*0010*/ 	.byte	0x20, 0x47, 0x50, 0x55, 0x20, 0x25, 0x64, 0x2f, 0x25, 0x64, 0x0a, 0x00
	.type		$str$1,@object
	.size		$str$1,(.L_1 - $str$1)
$str$1:
        /*001c*/ 	.byte	0x74, 0x68, 0x72, 0x65, 0x61, 0x64, 0x20, 0x69, 0x64, 0x20, 0x3d, 0x20, 0x25, 0x64, 0x2c, 0x20
        /*002c*/ 	.byte	0x62, 0x20, 0x3d, 0x20, 0x25, 0x64, 0x2c, 0x20, 0x76, 0x20, 0x3d, 0x20, 0x25, 0x64, 0x0a, 0x00
.L_1:


//--------------------- .nv.shared.reserved.0     --------------------------
	.section	.nv.shared.reserved.0,"aw",@nobits
	.weak		__nv_reservedSMEM_offset_0_alias
	.size		__nv_reservedSMEM_offset_0_alias, 0, 64
	.other		__nv_reservedSMEM_offset_0_alias,@"STO_CUDA_RESERVED_SHARED STV_DEFAULT"
__nv_reservedSMEM_offset_0_alias:
	.zero		0
	.zero		64


//--------------------- .nv.constant0._Z12sectiVektoryPKiS0_Pi --------------------------
	.section	.nv.constant0._Z12sectiVektoryPKiS0_Pi,"a",@progbits
	.sectionflags	@""
	.align	4
.nv.constant0._Z12sectiVektoryPKiS0_Pi:
	.zero		920


//--------------------- .nv.constant0._Z18helloWorldParallelv --------------------------
	.section	.nv.constant0._Z18helloWorldParallelv,"a",@progbits
	.sectionflags	@""
	.align	4
.nv.constant0._Z18helloWorldParallelv:
	.zero		896


//--------------------- SYMBOLS --------------------------

	.type		.nv.reservedSmem.offset0,@object
	.size		.nv.reservedSmem.offset0,0x4
	.type		vprintf,@function
